//
// Generated by NVIDIA NVVM Compiler
//
// Compiler Build ID: CL-36424714
// Cuda compilation tools, release 13.0, V13.0.88
// Based on NVVM 20.0.0
//

.version 9.0
.target sm_100
.address_size 64

	// .globl	_Z16generateSequencePmP6float2m

.visible .entry _Z16generateSequencePmP6float2m(
	.param .u64 .ptr .align 1 _Z16generateSequencePmP6float2m_param_0,
	.param .u64 .ptr .align 1 _Z16generateSequencePmP6float2m_param_1,
	.param .u64 _Z16generateSequencePmP6float2m_param_2
)
{
	.reg .pred 	%p<3>;
	.reg .b32 	%r<43>;
	.reg .b32 	%f<10>;
	.reg .b64 	%rd<49>;

	ld.param.u64 	%rd11, [_Z16generateSequencePmP6float2m_param_0];
	ld.param.u64 	%rd12, [_Z16generateSequencePmP6float2m_param_1];
	ld.param.u64 	%rd13, [_Z16generateSequencePmP6float2m_param_2];
	mov.u32 	%r3, %ctaid.x;
	mov.u32 	%r4, %ntid.x;
	mov.u32 	%r5, %tid.x;
	mad.lo.s32 	%r6, %r3, %r4, %r5;
	cvt.s64.s32 	%rd1, %r6;
	setp.le.u64 	%p1, %rd13, %rd1;
	@%p1 bra 	$L__BB0_3;
	cvt.u32.u64 	%r8, %rd1;
	cvta.to.global.u64 	%rd14, %rd11;
	shl.b32 	%r9, %r8, 1;
	mul.wide.s32 	%rd15, %r9, 8;
	add.s64 	%rd16, %rd14, %rd15;
	ld.global.u64 	%rd47, [%rd16+8];
	ld.global.u64 	%rd48, [%rd16];
	shl.b64 	%rd17, %rd1, 13;
	cvta.to.global.u64 	%rd18, %rd12;
	add.s64 	%rd19, %rd17, %rd18;
	add.s64 	%rd46, %rd19, 16;
	mov.b32 	%r42, 0;
$L__BB0_2:
	add.s64 	%rd20, %rd47, %rd48;
	cvt.rn.f32.u64 	%f1, %rd20;
	mul.f32 	%f2, %f1, 0f1F800000;
	mov.f32 	%f3, 0f00000000;
	st.global.v2.f32 	[%rd46+-16], {%f2, %f3};
	xor.b64  	%rd21, %rd47, %rd48;
	mov.b64 	{%r10, %r11}, %rd48;
	shf.l.wrap.b32 	%r12, %r10, %r11, 24;
	shf.l.wrap.b32 	%r13, %r11, %r10, 24;
	mov.b64 	%rd22, {%r13, %r12};
	shl.b64 	%rd23, %rd21, 16;
	xor.b64  	%rd24, %rd22, %rd23;
	xor.b64  	%rd25, %rd24, %rd21;
	mov.b64 	{%r14, %r15}, %rd21;
	shf.l.wrap.b32 	%r16, %r15, %r14, 5;
	shf.l.wrap.b32 	%r17, %r14, %r15, 5;
	mov.b64 	%rd26, {%r17, %r16};
	add.s64 	%rd27, %rd26, %rd25;
	cvt.rn.f32.u64 	%f4, %rd27;
	mul.f32 	%f5, %f4, 0f1F800000;
	st.global.v2.f32 	[%rd46+-8], {%f5, %f3};
	xor.b64  	%rd28, %rd26, %rd25;
	mov.b64 	{%r18, %r19}, %rd25;
	shf.l.wrap.b32 	%r20, %r18, %r19, 24;
	shf.l.wrap.b32 	%r21, %r19, %r18, 24;
	mov.b64 	%rd29, {%r21, %r20};
	shl.b64 	%rd30, %rd28, 16;
	xor.b64  	%rd31, %rd29, %rd30;
	xor.b64  	%rd32, %rd31, %rd28;
	mov.b64 	{%r22, %r23}, %rd28;
	shf.l.wrap.b32 	%r24, %r23, %r22, 5;
	shf.l.wrap.b32 	%r25, %r22, %r23, 5;
	mov.b64 	%rd33, {%r25, %r24};
	add.s64 	%rd34, %rd33, %rd32;
	cvt.rn.f32.u64 	%f6, %rd34;
	mul.f32 	%f7, %f6, 0f1F800000;
	st.global.v2.f32 	[%rd46], {%f7, %f3};
	xor.b64  	%rd35, %rd33, %rd32;
	mov.b64 	{%r26, %r27}, %rd32;
	shf.l.wrap.b32 	%r28, %r26, %r27, 24;
	shf.l.wrap.b32 	%r29, %r27, %r26, 24;
	mov.b64 	%rd36, {%r29, %r28};
	shl.b64 	%rd37, %rd35, 16;
	xor.b64  	%rd38, %rd36, %rd37;
	xor.b64  	%rd39, %rd38, %rd35;
	mov.b64 	{%r30, %r31}, %rd35;
	shf.l.wrap.b32 	%r32, %r31, %r30, 5;
	shf.l.wrap.b32 	%r33, %r30, %r31, 5;
	mov.b64 	%rd40, {%r33, %r32};
	add.s64 	%rd41, %rd40, %rd39;
	cvt.rn.f32.u64 	%f8, %rd41;
	mul.f32 	%f9, %f8, 0f1F800000;
	st.global.v2.f32 	[%rd46+8], {%f9, %f3};
	xor.b64  	%rd42, %rd40, %rd39;
	mov.b64 	{%r34, %r35}, %rd39;
	shf.l.wrap.b32 	%r36, %r34, %r35, 24;
	shf.l.wrap.b32 	%r37, %r35, %r34, 24;
	mov.b64 	%rd43, {%r37, %r36};
	shl.b64 	%rd44, %rd42, 16;
	xor.b64  	%rd45, %rd43, %rd44;
	xor.b64  	%rd48, %rd45, %rd42;
	mov.b64 	{%r38, %r39}, %rd42;
	shf.l.wrap.b32 	%r40, %r39, %r38, 5;
	shf.l.wrap.b32 	%r41, %r38, %r39, 5;
	mov.b64 	%rd47, {%r41, %r40};
	add.s32 	%r42, %r42, 4;
	add.s64 	%rd46, %rd46, 32;
	setp.ne.s32 	%p2, %r42, 1024;
	@%p2 bra 	$L__BB0_2;
$L__BB0_3:
	ret;

}


// ===== COMPILED SASS (sm_100) =====

	.target	sm_100

	.elftype	@"ET_EXEC"


//--------------------- .note.nv.tkinfo           --------------------------
	.section	.note.nv.tkinfo,"",@"SHT_NOTE"
	.sectionflags	@"SHF_NOTE_NV_TKINFO"
	.tkinfo
        /*0018*/ 	.word	0x00000002
        /*0030*/ 	.string	""
        /*0030*/ 	.string	"ptxas"
        /*0030*/ 	.string	"Cuda compilation tools, release 13.0, V13.0.88"
        /*0030*/ 	.string	"Build cuda_13.0.r13.0/compiler.36424714_0"
        /*0030*/ 	.string	"-arch sm_100 -m 64 "



//--------------------- .note.nv.cuinfo           --------------------------
	.section	.note.nv.cuinfo,"",@"SHT_NOTE"
	.sectionflags	@"SHF_NOTE_NV_CUINFO"
        /*0018*/ 	.short	0x0002
        /*001a*/ 	.short	0x0064
        /*001c*/ 	.short	0x0082
	.zero		2


//--------------------- .nv.info                  --------------------------
	.section	.nv.info,"",@"SHT_CUDA_INFO"
	.align	4


	//----- nvinfo : EIATTR_REGCOUNT
	.align		4
        /*0000*/ 	.byte	0x04, 0x2f
        /*0002*/ 	.short	(.L_1 - .L_0)
	.align		4
.L_0:
        /*0004*/ 	.word	index@(_Z16generateSequencePmP6float2m)
        /*0008*/ 	.word	0x00000018


	//----- nvinfo : EIATTR_FRAME_SIZE
	.align		4
.L_1:
        /*000c*/ 	.byte	0x04, 0x11
        /*000e*/ 	.short	(.L_3 - .L_2)
	.align		4
.L_2:
        /*0010*/ 	.word	index@(_Z16generateSequencePmP6float2m)
        /*0014*/ 	.word	0x00000000


	//----- nvinfo : EIATTR_MIN_STACK_SIZE
	.align		4
.L_3:
        /*0018*/ 	.byte	0x04, 0x12
        /*001a*/ 	.short	(.L_5 - .L_4)
	.align		4
.L_4:
        /*001c*/ 	.word	index@(_Z16generateSequencePmP6float2m)
        /*0020*/ 	.word	0x00000000
.L_5:


//--------------------- .nv.compat                --------------------------
	.section	.nv.compat,"",@"SHT_CUDA_COMPAT_INFO"
	.align	4
        /*0000*/ 	.byte	0x02, 0x09, 0x00, 0x00, 0x02, 0x02, 0x01, 0x00, 0x02, 0x05, 0x05, 0x00, 0x03, 0x07, 0x01, 0x01
        /*0010*/ 	.byte	0x02, 0x03, 0x00, 0x00, 0x02, 0x06, 0x01, 0x00, 0x04, 0x0b, 0x08, 0x00, 0x09, 0x00, 0x00, 0x00
        /*0020*/ 	.byte	0x00, 0x00, 0x00, 0x00


//--------------------- .nv.info._Z16generateSequencePmP6float2m --------------------------
	.section	.nv.info._Z16generateSequencePmP6float2m,"",@"SHT_CUDA_INFO"
	.sectionflags	@""
	.align	4


	//----- nvinfo : EIATTR_CUDA_API_VERSION
	.align		4
        /*0000*/ 	.byte	0x04, 0x37
        /*0002*/ 	.short	(.L_7 - .L_6)
.L_6:
        /*0004*/ 	.word	0x00000082


	//----- nvinfo : EIATTR_KPARAM_INFO
	.align		4
.L_7:
        /*0008*/ 	.byte	0x04, 0x17
        /*000a*/ 	.short	(.L_9 - .L_8)
.L_8:
        /*000c*/ 	.word	0x00000000
        /*0010*/ 	.short	0x0002
        /*0012*/ 	.short	0x0010
        /*0014*/ 	.byte	0x00, 0xf0, 0x21, 0x00


	//----- nvinfo : EIATTR_KPARAM_INFO
	.align		4
.L_9:
        /*0018*/ 	.byte	0x04, 0x17
        /*001a*/ 	.short	(.L_11 - .L_10)
.L_10:
        /*001c*/ 	.word	0x00000000
        /*0020*/ 	.short	0x0001
        /*0022*/ 	.short	0x0008
        /*0024*/ 	.byte	0x00, 0xf5, 0x21, 0x00


	//----- nvinfo : EIATTR_KPARAM_INFO
	.align		4
.L_11:
        /*0028*/ 	.byte	0x04, 0x17
        /*002a*/ 	.short	(.L_13 - .L_12)
.L_12:
        /*002c*/ 	.word	0x00000000
        /*0030*/ 	.short	0x0000
        /*0032*/ 	.short	0x0000
        /*0034*/ 	.byte	0x00, 0xf5, 0x21, 0x00


	//----- nvinfo : EIATTR_SPARSE_MMA_MASK
	.align		4
.L_13:
        /*0038*/ 	.byte	0x03, 0x50
        /*003a*/ 	.short	0x0000


	//----- nvinfo : EIATTR_MAXREG_COUNT
	.align		4
        /*003c*/ 	.byte	0x03, 0x1b
        /*003e*/ 	.short	0x00ff


	//----- nvinfo : EIATTR_MERCURY_ISA_VERSION
	.align		4
        /*0040*/ 	.byte	0x03, 0x5f
        /*0042*/ 	.short	0x0101


	//----- nvinfo : EIATTR_VRC_CTA_INIT_COUNT
	.align		4
        /*0044*/ 	.byte	0x02, 0x4a
	.zero		1
	.zero		1


	//----- nvinfo : EIATTR_EXIT_INSTR_OFFSETS
	.align		4
        /*0048*/ 	.byte	0x04, 0x1c
        /*004a*/ 	.short	(.L_15 - .L_14)


	//   ....[0]....
.L_14:
        /*004c*/ 	.word	0x00000090


	//   ....[1]....
        /*0050*/ 	.word	0x00000650


	//----- nvinfo : EIATTR_CBANK_PARAM_SIZE
	.align		4
.L_15:
        /*0054*/ 	.byte	0x03, 0x19
        /*0056*/ 	.short	0x0018


	//----- nvinfo : EIATTR_PARAM_CBANK
	.align		4
        /*0058*/ 	.byte	0x04, 0x0a
        /*005a*/ 	.short	(.L_17 - .L_16)
	.align		4
.L_16:
        /*005c*/ 	.word	index@(.nv.constant0._Z16generateSequencePmP6float2m)
        /*0060*/ 	.short	0x0380
        /*0062*/ 	.short	0x0018


	//----- nvinfo : EIATTR_SW_WAR
	.align		4
.L_17:
        /*0064*/ 	.byte	0x04, 0x36
        /*0066*/ 	.short	(.L_19 - .L_18)
.L_18:
        /*0068*/ 	.word	0x00000008
.L_19:


//--------------------- .nv.callgraph             --------------------------
	.section	.nv.callgraph,"",@"SHT_CUDA_CALLGRAPH"
	.align	4
	.sectionentsize	8
	.align		4
        /*0000*/ 	.word	0x00000000
	.align		4
        /*0004*/ 	.word	0xffffffff
	.align		4
        /*0008*/ 	.word	0x00000000
	.align		4
        /*000c*/ 	.word	0xfffffffe
	.align		4
        /*0010*/ 	.word	0x00000000
	.align		4
        /*0014*/ 	.word	0xfffffffd
	.align		4
        /*0018*/ 	.word	0x00000000
	.align		4
        /*001c*/ 	.word	0xfffffffc


//--------------------- .text._Z16generateSequencePmP6float2m --------------------------
	.section	.text._Z16generateSequencePmP6float2m,"ax",@progbits
	.align	128
        .global         _Z16generateSequencePmP6float2m
        .type           _Z16generateSequencePmP6float2m,@function
        .size           _Z16generateSequencePmP6float2m,(.L_x_2 - _Z16generateSequencePmP6float2m)
        .other          _Z16generateSequencePmP6float2m,@"STO_CUDA_ENTRY STV_DEFAULT"
_Z16generateSequencePmP6float2m:
.text._Z16generateSequencePmP6float2m:
[----:B------:R-:W-:Y:S01]  /*0000*/  LDC R1, c[0x0][0x37c] ;  /* 0x0000df00ff017b82 */ /* 0x000fe20000000800 */
[----:B------:R-:W0:Y:S07]  /*0010*/  S2R R3, SR_TID.X ;  /* 0x0000000000037919 */ /* 0x000e2e0000002100 */
[----:B------:R-:W0:Y:S01]  /*0020*/  S2UR UR4, SR_CTAID.X ;  /* 0x00000000000479c3 */ /* 0x000e220000002500 */
[----:B------:R-:W1:Y:S07]  /*0030*/  LDCU.64 UR6, c[0x0][0x390] ;  /* 0x00007200ff0677ac */ /* 0x000e6e0008000a00 */
[----:B------:R-:W0:Y:S02]  /*0040*/  LDC R2, c[0x0][0x360] ;  /* 0x0000d800ff027b82 */ /* 0x000e240000000800 */
[----:B0-----:R-:W-:-:S05]  /*0050*/  IMAD R2, R2, UR4, R3 ;  /* 0x0000000402027c24 */ /* 0x001fca000f8e0203 */
[----:B-1----:R-:W-:Y:S02]  /*0060*/  ISETP.GE.U32.AND P0, PT, R2, UR6, PT ;  /* 0x0000000602007c0c */ /* 0x002fe4000bf06070 */
[----:B------:R-:W-:-:S04]  /*0070*/  SHF.R.S32.HI R11, RZ, 0x1f, R2 ;  /* 0x0000001fff0b7819 */ /* 0x000fc80000011402 */
[----:B------:R-:W-:-:S13]  /*0080*/  ISETP.GE.U32.AND.EX P0, PT, R11, UR7, PT, P0 ;  /* 0x000000070b007c0c */ /* 0x000fda000bf06100 */
[----:B------:R-:W-:Y:S05]  /*0090*/  @P0 EXIT ;  /* 0x000000000000094d */ /* 0x000fea0003800000 */
[----:B------:R-:W0:Y:S01]  /*00a0*/  LDC.64 R8, c[0x0][0x380] ;  /* 0x0000e000ff087b82 */ /* 0x000e220000000a00 */
[----:B------:R-:W1:Y:S01]  /*00b0*/  LDCU.64 UR6, c[0x0][0x358] ;  /* 0x00006b00ff0677ac */ /* 0x000e620008000a00 */
[----:B------:R-:W-:Y:S01]  /*00c0*/  IMAD.SHL.U32 R3, R2, 0x2, RZ ;  /* 0x0000000202037824 */ /* 0x000fe200078e00ff */
[----:B------:R-:W2:Y:S03]  /*00d0*/  LDCU.64 UR4, c[0x0][0x388] ;  /* 0x00007100ff0477ac */ /* 0x000ea60008000a00 */
[----:B0-----:R-:W-:-:S05]  /*00e0*/  IMAD.WIDE R8, R3, 0x8, R8 ;  /* 0x0000000803087825 */ /* 0x001fca00078e0208 */
[----:B-1----:R0:W5:Y:S04]  /*00f0*/  LDG.E.64 R6, desc[UR6][R8.64+0x8] ;  /* 0x0000080608067981 */ /* 0x002168000c1e1b00 */
[----:B------:R0:W5:Y:S01]  /*0100*/  LDG.E.64 R4, desc[UR6][R8.64] ;  /* 0x0000000608047981 */ /* 0x000162000c1e1b00 */
[----:B--2---:R-:W-:Y:S01]  /*0110*/  LEA R0, P0, R2, UR4, 0xd ;  /* 0x0000000402007c11 */ /* 0x004fe2000f8068ff */
[----:B------:R-:W-:-:S03]  /*0120*/  UMOV UR4, URZ ;  /* 0x000000ff00047c82 */ /* 0x000fc60008000000 */
[----:B------:R-:W-:Y:S02]  /*0130*/  IADD3 R0, P1, PT, R0, 0x10, RZ ;  /* 0x0000001000007810 */ /* 0x000fe40007f3e0ff */
[----:B------:R-:W-:-:S05]  /*0140*/  LEA.HI.X R2, R2, UR5, R11, 0xd, P0 ;  /* 0x0000000502027c11 */ /* 0x000fca00080f6c0b */
[----:B0-----:R-:W-:-:S07]  /*0150*/  IMAD.X R3, RZ, RZ, R2, P1 ;  /* 0x000000ffff037224 */ /* 0x001fce00008e0602 */
.L_x_0:
[----:B-----5:R-:W-:Y:S01]  /*0160*/  LOP3.LUT R10, R6, R4, RZ, 0x3c, !PT ;  /* 0x00000004060a7212 */ /* 0x020fe200078e3cff */
[----:B------:R-:W-:Y:S01]  /*0170*/  UIADD3 UR4, UPT, UPT, UR4, 0x4, URZ ;  /* 0x0000000404047890 */ /* 0x000fe2000fffe0ff */
[----:B------:R-:W-:Y:S02]  /*0180*/  SHF.L.W.U32.HI R8, R5, 0x18, R4 ;  /* 0x0000001805087819 */ /* 0x000fe40000010e04 */
[----:B------:R-:W-:Y:S01]  /*0190*/  LOP3.LUT R11, R7, R5, RZ, 0x3c, !PT ;  /* 0x00000005070b7212 */ /* 0x000fe200078e3cff */
[----:B------:R-:W-:Y:S01]  /*01a0*/  IMAD.U32 R17, R10, 0x10000, RZ ;  /* 0x000100000a117824 */ /* 0x000fe200078e00ff */
[----:B------:R-:W-:Y:S01]  /*01b0*/  SHF.L.W.U32.HI R2, R4, 0x18, R5 ;  /* 0x0000001804027819 */ /* 0x000fe20000010e05 */
[----:B------:R-:W-:Y:S01]  /*01c0*/  UISETP.NE.AND UP0, UPT, UR4, 0x400, UPT ;  /* 0x000004000400788c */ /* 0x000fe2000bf05270 */
[----:B------:R-:W-:Y:S02]  /*01d0*/  SHF.L.U64.HI R9, R10, 0x10, R11 ;  /* 0x000000100a097819 */ /* 0x000fe4000001020b */
[----:B------:R-:W-:-:S02]  /*01e0*/  LOP3.LUT R17, R8, R17, RZ, 0x3c, !PT ;  /* 0x0000001108117212 */ /* 0x000fc400078e3cff */
[----:B------:R-:W-:Y:S02]  /*01f0*/  SHF.L.W.U32.HI R8, R10, 0x5, R11 ;  /* 0x000000050a087819 */ /* 0x000fe40000010e0b */
[----:B------:R-:W-:Y:S02]  /*0200*/  LOP3.LUT R17, R17, R6, R4, 0x96, !PT ;  /* 0x0000000611117212 */ /* 0x000fe400078e9604 */
[----:B------:R-:W-:Y:S02]  /*0210*/  LOP3.LUT R9, R2, R9, RZ, 0x3c, !PT ;  /* 0x0000000902097212 */ /* 0x000fe400078e3cff */
[----:B------:R-:W-:Y:S02]  /*0220*/  LOP3.LUT R13, R8, R17, RZ, 0x3c, !PT ;  /* 0x00000011080d7212 */ /* 0x000fe400078e3cff */
[----:B------:R-:W-:Y:S02]  /*0230*/  LOP3.LUT R9, R9, R7, R5, 0x96, !PT ;  /* 0x0000000709097212 */ /* 0x000fe400078e9605 */
[----:B------:R-:W-:Y:S01]  /*0240*/  SHF.L.W.U32.HI R2, R11, 0x5, R10 ;  /* 0x000000050b027819 */ /* 0x000fe20000010e0a */
[----:B------:R-:W-:Y:S01]  /*0250*/  IMAD.U32 R15, R13, 0x10000, RZ ;  /* 0x000100000d0f7824 */ /* 0x000fe200078e00ff */
[----:B------:R-:W-:-:S02]  /*0260*/  SHF.L.W.U32.HI R10, R9, 0x18, R17 ;  /* 0x00000018090a7819 */ /* 0x000fc40000010e11 */
[----:B------:R-:W-:Y:S02]  /*0270*/  LOP3.LUT R14, R2, R9, RZ, 0x3c, !PT ;  /* 0x00000009020e7212 */ /* 0x000fe400078e3cff */
[----:B------:R-:W-:Y:S02]  /*0280*/  LOP3.LUT R15, R10, R15, RZ, 0x3c, !PT ;  /* 0x0000000f0a0f7212 */ /* 0x000fe400078e3cff */
[----:B------:R-:W-:Y:S02]  /*0290*/  IADD3 R6, P0, PT, R6, R4, RZ ;  /* 0x0000000406067210 */ /* 0x000fe40007f1e0ff */
[----:B------:R-:W-:Y:S02]  /*02a0*/  SHF.L.W.U32.HI R4, R17, 0x18, R9 ;  /* 0x0000001811047819 */ /* 0x000fe40000010e09 */
[--C-:B------:R-:W-:Y:S01]  /*02b0*/  SHF.L.U64.HI R11, R13, 0x10, R14.reuse ;  /* 0x000000100d0b7819 */ /* 0x100fe2000001020e */
[----:B------:R-:W-:Y:S01]  /*02c0*/  IMAD.X R7, R7, 0x1, R5, P0 ;  /* 0x0000000107077824 */ /* 0x000fe200000e0605 */
[----:B------:R-:W-:-:S02]  /*02d0*/  SHF.L.W.U32.HI R12, R13, 0x5, R14 ;  /* 0x000000050d0c7819 */ /* 0x000fc40000010e0e */
[----:B------:R-:W-:Y:S01]  /*02e0*/  LOP3.LUT R15, R15, R8, R17, 0x96, !PT ;  /* 0x000000080f0f7212 */ /* 0x000fe200078e9611 */
[----:B------:R-:W0:Y:S01]  /*02f0*/  I2F.U64 R6, R6 ;  /* 0x0000000600067312 */ /* 0x000e220000301000 */
[----:B------:R-:W-:Y:S02]  /*0300*/  LOP3.LUT R4, R4, R11, RZ, 0x3c, !PT ;  /* 0x0000000b04047212 */ /* 0x000fe400078e3cff */
[----:B------:R-:W-:Y:S02]  /*0310*/  LOP3.LUT R10, R12, R15, RZ, 0x3c, !PT ;  /* 0x0000000f0c0a7212 */ /* 0x000fe400078e3cff */
[----:B------:R-:W-:Y:S02]  /*0320*/  LOP3.LUT R16, R4, R2, R9, 0x96, !PT ;  /* 0x0000000204107212 */ /* 0x000fe400078e9609 */
[----:B------:R-:W-:Y:S01]  /*0330*/  IADD3 R4, P0, PT, R8, R17, RZ ;  /* 0x0000001108047210 */ /* 0x000fe20007f1e0ff */
[----:B------:R-:W-:Y:S01]  /*0340*/  IMAD.U32 R11, R10, 0x10000, RZ ;  /* 0x000100000a0b7824 */ /* 0x000fe200078e00ff */
[----:B------:R-:W-:-:S02]  /*0350*/  SHF.L.W.U32.HI R13, R14, 0x5, R13 ;  /* 0x000000050e0d7819 */ /* 0x000fc40000010e0d */
[----:B------:R-:W-:Y:S01]  /*0360*/  SHF.L.W.U32.HI R8, R16, 0x18, R15 ;  /* 0x0000001810087819 */ /* 0x000fe20000010e0f */
[----:B------:R-:W-:Y:S01]  /*0370*/  IMAD.X R5, R2, 0x1, R9, P0 ;  /* 0x0000000102057824 */ /* 0x000fe200000e0609 */
[----:B------:R-:W-:Y:S02]  /*0380*/  LOP3.LUT R19, R13, R16, RZ, 0x3c, !PT ;  /* 0x000000100d137212 */ /* 0x000fe400078e3cff */
[----:B------:R-:W-:Y:S01]  /*0390*/  LOP3.LUT R9, R8, R11, RZ, 0x3c, !PT ;  /* 0x0000000b08097212 */ /* 0x000fe200078e3cff */
[----:B------:R1:W2:Y:S01]  /*03a0*/  I2F.U64 R4, R4 ;  /* 0x0000000400047312 */ /* 0x0002a20000301000 */
[----:B------:R-:W-:Y:S01]  /*03b0*/  IADD3 R14, P0, PT, R12, R15, RZ ;  /* 0x0000000f0c0e7210 */ /* 0x000fe20007f1e0ff */
[----:B------:R-:W-:Y:S01]  /*03c0*/  IMAD.MOV.U32 R11, RZ, RZ, RZ ;  /* 0x000000ffff0b7224 */ /* 0x000fe200078e00ff */
[----:B------:R-:W-:Y:S01]  /*03d0*/  SHF.L.W.U32.HI R2, R15, 0x18, R16 ;  /* 0x000000180f027819 */ /* 0x000fe20000010e10 */
[----:B0-----:R-:W-:Y:S01]  /*03e0*/  FMUL R6, R6, 5.42101086242752217e-20 ;  /* 0x1f80000006067820 */ /* 0x001fe20000400000 */
[----:B------:R-:W-:-:S02]  /*03f0*/  SHF.L.U64.HI R7, R10, 0x10, R19 ;  /* 0x000000100a077819 */ /* 0x000fc40000010213 */
[----:B------:R-:W-:Y:S01]  /*0400*/  LOP3.LUT R12, R9, R12, R15, 0x96, !PT ;  /* 0x0000000c090c7212 */ /* 0x000fe200078e960f */
[----:B------:R-:W-:Y:S01]  /*0410*/  IMAD.X R15, R13, 0x1, R16, P0 ;  /* 0x000000010d0f7824 */ /* 0x000fe200000e0610 */
[----:B------:R-:W-:Y:S01]  /*0420*/  LOP3.LUT R8, R2, R7, RZ, 0x3c, !PT ;  /* 0x0000000702087212 */ /* 0x000fe200078e3cff */
[----:B------:R-:W-:Y:S01]  /*0430*/  IMAD.MOV.U32 R9, RZ, RZ, RZ ;  /* 0x000000ffff097224 */ /* 0x000fe200078e00ff */
[----:B------:R-:W-:Y:S01]  /*0440*/  SHF.L.W.U32.HI R17, R10, 0x5, R19 ;  /* 0x000000050a117819 */ /* 0x000fe20000010e13 */
[----:B------:R-:W-:Y:S01]  /*0450*/  IMAD.MOV.U32 R7, RZ, RZ, RZ ;  /* 0x000000ffff077224 */ /* 0x000fe200078e00ff */
[----:B------:R-:W-:Y:S01]  /*0460*/  SHF.L.W.U32.HI R2, R19, 0x5, R10 ;  /* 0x0000000513027819 */ /* 0x000fe20000010e0a */
[----:B-1----:R-:W-:Y:S01]  /*0470*/  IMAD.MOV.U32 R5, RZ, RZ, RZ ;  /* 0x000000ffff057224 */ /* 0x002fe200078e00ff */
[----:B------:R0:W1:Y:S01]  /*0480*/  I2F.U64 R10, R14 ;  /* 0x0000000e000a7312 */ /* 0x0000620000301000 */
[----:B------:R-:W-:Y:S01]  /*0490*/  LOP3.LUT R13, R8, R13, R16, 0x96, !PT ;  /* 0x0000000d080d7212 */ /* 0x000fe200078e9610 */
[----:B--2---:R-:W-:Y:S01]  /*04a0*/  FMUL R8, R4, 5.42101086242752217e-20 ;  /* 0x1f80000004087820 */ /* 0x004fe20000400000 */
[----:B------:R-:W-:-:S02]  /*04b0*/  IADD3 R18, P0, PT, R17, R12, RZ ;  /* 0x0000000c11127210 */ /* 0x000fc40007f1e0ff */
[----:B------:R-:W-:-:S03]  /*04c0*/  LOP3.LUT R21, R2, R13, RZ, 0x3c, !PT ;  /* 0x0000000d02157212 */ /* 0x000fc600078e3cff */
[--C-:B------:R-:W-:Y:S02]  /*04d0*/  IMAD.X R19, R2, 0x1, R13.reuse, P0 ;  /* 0x0000000102137824 */ /* 0x100fe400000e060d */
[----:B0-----:R-:W-:Y:S01]  /*04e0*/  IMAD.MOV.U32 R14, RZ, RZ, R0 ;  /* 0x000000ffff0e7224 */ /* 0x001fe200078e0000 */
[----:B------:R-:W-:Y:S01]  /*04f0*/  SHF.L.W.U32.HI R0, R12, 0x18, R13 ;  /* 0x000000180c007819 */ /* 0x000fe20000010e0d */
[----:B------:R-:W0:Y:S01]  /*0500*/  I2F.U64 R18, R18 ;  /* 0x0000001200127312 */ /* 0x000e220000301000 */
[----:B------:R-:W-:Y:S01]  /*0510*/  IMAD.MOV.U32 R15, RZ, RZ, R3 ;  /* 0x000000ffff0f7224 */ /* 0x000fe200078e0003 */
[----:B------:R-:W-:Y:S01]  /*0520*/  SHF.L.W.U32.HI R3, R13, 0x18, R12 ;  /* 0x000000180d037819 */ /* 0x000fe20000010e0c */
[----:B-1----:R-:W-:-:S03]  /*0530*/  FMUL R10, R10, 5.42101086242752217e-20 ;  /* 0x1f8000000a0a7820 */ /* 0x002fc60000400000 */
[----:B------:R1:W-:Y:S04]  /*0540*/  STG.E.64 desc[UR6][R14.64+-0x8], R8 ;  /* 0xfffff8080e007986 */ /* 0x0003e8000c101b06 */
[----:B------:R-:W-:Y:S04]  /*0550*/  STG.E.64 desc[UR6][R14.64], R10 ;  /* 0x0000000a0e007986 */ /* 0x000fe8000c101b06 */
[----:B------:R2:W-:Y:S01]  /*0560*/  STG.E.64 desc[UR6][R14.64+-0x10], R6 ;  /* 0xfffff0060e007986 */ /* 0x0005e2000c101b06 */
[----:B0-----:R-:W-:Y:S01]  /*0570*/  FMUL R4, R18, 5.42101086242752217e-20 ;  /* 0x1f80000012047820 */ /* 0x001fe20000400000 */
[----:B------:R-:W-:-:S04]  /*0580*/  LOP3.LUT R18, R17, R12, RZ, 0x3c, !PT ;  /* 0x0000000c11127212 */ /* 0x000fc800078e3cff */
[C---:B------:R-:W-:Y:S01]  /*0590*/  SHF.L.U64.HI R19, R18.reuse, 0x10, R21 ;  /* 0x0000001012137819 */ /* 0x040fe20000010215 */
[----:B------:R-:W-:Y:S01]  /*05a0*/  IMAD.U32 R16, R18, 0x10000, RZ ;  /* 0x0001000012107824 */ /* 0x000fe200078e00ff */
[----:B------:R0:W-:Y:S02]  /*05b0*/  STG.E.64 desc[UR6][R14.64+0x8], R4 ;  /* 0x000008040e007986 */ /* 0x0001e4000c101b06 */
[----:B-1----:R-:W-:Y:S02]  /*05c0*/  LOP3.LUT R8, R0, R19, RZ, 0x3c, !PT ;  /* 0x0000001300087212 */ /* 0x002fe400078e3cff */
[----:B------:R-:W-:Y:S02]  /*05d0*/  IADD3 R0, P0, PT, R14, 0x20, RZ ;  /* 0x000000200e007810 */ /* 0x000fe40007f1e0ff */
[----:B------:R-:W-:Y:S02]  /*05e0*/  LOP3.LUT R16, R3, R16, RZ, 0x3c, !PT ;  /* 0x0000001003107212 */ /* 0x000fe400078e3cff */
[----:B--2---:R-:W-:Y:S01]  /*05f0*/  SHF.L.W.U32.HI R7, R21, 0x5, R18 ;  /* 0x0000000515077819 */ /* 0x004fe20000010e12 */
[----:B------:R-:W-:Y:S01]  /*0600*/  IMAD.X R3, RZ, RZ, R15, P0 ;  /* 0x000000ffff037224 */ /* 0x000fe200000e060f */
[----:B------:R-:W-:-:S02]  /*0610*/  SHF.L.W.U32.HI R6, R18, 0x5, R21 ;  /* 0x0000000512067819 */ /* 0x000fc40000010e15 */
[----:B0-----:R-:W-:Y:S02]  /*0620*/  LOP3.LUT R4, R16, R17, R12, 0x96, !PT ;  /* 0x0000001110047212 */ /* 0x001fe400078e960c */
[----:B------:R-:W-:Y:S01]  /*0630*/  LOP3.LUT R5, R8, R2, R13, 0x96, !PT ;  /* 0x0000000208057212 */ /* 0x000fe200078e960d */
[----:B------:R-:W-:Y:S06]  /*0640*/  BRA.U UP0, `(.L_x_0) ;  /* 0xfffffff900c47547 */ /* 0x000fec000b83ffff */
[----:B------:R-:W-:Y:S05]  /*0650*/  EXIT ;  /* 0x000000000000794d */ /* 0x000fea0003800000 */
.L_x_1:
[----:B------:R-:W-:-:S00]  /*0660*/  BRA `(.L_x_1) ;  /* 0xfffffffc00fc7947 */ /* 0x000fc0000383ffff */
[----:B------:R-:W-:-:S00]  /*0670*/  NOP ;  /* 0x0000000000007918 */ /* 0x000fc00000000000 */
        /* <DEDUP_REMOVED lines=8> */
.L_x_2:


//--------------------- .nv.shared.reserved.0     --------------------------
	.section	.nv.shared.reserved.0,"aw",@nobits
	.weak		__nv_reservedSMEM_offset_0_alias
	.size		__nv_reservedSMEM_offset_0_alias, 0, 64
	.other		__nv_reservedSMEM_offset_0_alias,@"STO_CUDA_RESERVED_SHARED STV_DEFAULT"
__nv_reservedSMEM_offset_0_alias:
	.zero		0
	.zero		64


//--------------------- .nv.constant0._Z16generateSequencePmP6float2m --------------------------
	.section	.nv.constant0._Z16generateSequencePmP6float2m,"a",@progbits
	.sectionflags	@""
	.align	4
.nv.constant0._Z16generateSequencePmP6float2m:
	.zero		920


//--------------------- SYMBOLS --------------------------

	.type		.nv.reservedSmem.offset0,@object
	.size		.nv.reservedSmem.offset0,0x4
